//
// Generated by NVIDIA NVVM Compiler
//
// Compiler Build ID: CL-36424714
// Cuda compilation tools, release 13.0, V13.0.88
// Based on NVVM 20.0.0
//

.version 9.0
.target sm_100
.address_size 64

	// .globl	_Z9sum_arrayPdS_S_i

.visible .entry _Z9sum_arrayPdS_S_i(
	.param .u64 .ptr .align 1 _Z9sum_arrayPdS_S_i_param_0,
	.param .u64 .ptr .align 1 _Z9sum_arrayPdS_S_i_param_1,
	.param .u64 .ptr .align 1 _Z9sum_arrayPdS_S_i_param_2,
	.param .u32 _Z9sum_arrayPdS_S_i_param_3
)
{
	.reg .b32 	%r<5>;
	.reg .b64 	%rd<5>;
	.reg .b64 	%fd<12>;

	ld.param.u64 	%rd1, [_Z9sum_arrayPdS_S_i_param_2];
	cvta.to.global.u64 	%rd2, %rd1;
	mov.u32 	%r1, %ctaid.x;
	mov.u32 	%r2, %ntid.x;
	mov.u32 	%r3, %tid.x;
	mad.lo.s32 	%r4, %r1, %r2, %r3;
	mul.wide.s32 	%rd3, %r4, 8;
	add.s64 	%rd4, %rd2, %rd3;
	ld.global.f64 	%fd1, [%rd4];
	add.f64 	%fd2, %fd1, %fd1;
	fma.rn.f64 	%fd3, %fd1, 0d4000000000000000, %fd2;
	add.f64 	%fd4, %fd3, %fd3;
	fma.rn.f64 	%fd5, %fd3, 0d4000000000000000, %fd4;
	add.f64 	%fd6, %fd5, %fd5;
	fma.rn.f64 	%fd7, %fd5, 0d4000000000000000, %fd6;
	add.f64 	%fd8, %fd7, %fd7;
	fma.rn.f64 	%fd9, %fd7, 0d4000000000000000, %fd8;
	add.f64 	%fd10, %fd9, %fd9;
	fma.rn.f64 	%fd11, %fd9, 0d4000000000000000, %fd10;
	st.global.f64 	[%rd4], %fd11;
	ret;

}
	// .globl	_Z17derivertive_arrayPdS_i
.visible .entry _Z17derivertive_arrayPdS_i(
	.param .u64 .ptr .align 1 _Z17derivertive_arrayPdS_i_param_0,
	.param .u64 .ptr .align 1 _Z17derivertive_arrayPdS_i_param_1,
	.param .u32 _Z17derivertive_arrayPdS_i_param_2
)
{
	.reg .pred 	%p<4>;
	.reg .b32 	%r<6>;
	.reg .b64 	%rd<10>;
	.reg .b64 	%fd<6>;

	ld.param.u64 	%rd3, [_Z17derivertive_arrayPdS_i_param_0];
	ld.param.u64 	%rd4, [_Z17derivertive_arrayPdS_i_param_1];
	cvta.to.global.u64 	%rd1, %rd4;
	cvta.to.global.u64 	%rd2, %rd3;
	mov.u32 	%r3, %ctaid.x;
	mov.u32 	%r4, %ntid.x;
	mov.u32 	%r5, %tid.x;
	mad.lo.s32 	%r1, %r3, %r4, %r5;
	add.s32 	%r2, %r1, -1;
	setp.gt.u32 	%p1, %r2, 17;
	@%p1 bra 	$L__BB1_2;
	mul.wide.u32 	%rd5, %r1, 8;
	add.s64 	%rd6, %rd2, %rd5;
	ld.global.f64 	%fd1, [%rd6];
	mul.wide.u32 	%rd7, %r2, 8;
	add.s64 	%rd8, %rd2, %rd7;
	ld.global.f64 	%fd2, [%rd8];
	sub.f64 	%fd3, %fd1, %fd2;
	add.s64 	%rd9, %rd1, %rd5;
	st.global.f64 	[%rd9], %fd3;
$L__BB1_2:
	setp.eq.s32 	%p2, %r1, 19;
	@%p2 bra 	$L__BB1_5;
	setp.ne.s32 	%p3, %r1, 0;
	@%p3 bra 	$L__BB1_6;
	ld.global.f64 	%fd5, [%rd2+8];
	st.global.f64 	[%rd1], %fd5;
	bra.uni 	$L__BB1_6;
$L__BB1_5:
	ld.global.f64 	%fd4, [%rd2+144];
	st.global.f64 	[%rd1+152], %fd4;
$L__BB1_6:
	ret;

}
	// .globl	_Z18solve_diffusion_eqPdS_ddi
.visible .entry _Z18solve_diffusion_eqPdS_ddi(
	.param .u64 .ptr .align 1 _Z18solve_diffusion_eqPdS_ddi_param_0,
	.param .u64 .ptr .align 1 _Z18solve_diffusion_eqPdS_ddi_param_1,
	.param .f64 _Z18solve_diffusion_eqPdS_ddi_param_2,
	.param .f64 _Z18solve_diffusion_eqPdS_ddi_param_3,
	.param .u32 _Z18solve_diffusion_eqPdS_ddi_param_4
)
{
	.reg .pred 	%p<4>;
	.reg .b32 	%r<6>;
	.reg .b64 	%rd<10>;
	.reg .b64 	%fd<14>;

	ld.param.u64 	%rd3, [_Z18solve_diffusion_eqPdS_ddi_param_0];
	ld.param.u64 	%rd4, [_Z18solve_diffusion_eqPdS_ddi_param_1];
	ld.param.f64 	%fd1, [_Z18solve_diffusion_eqPdS_ddi_param_2];
	ld.param.f64 	%fd2, [_Z18solve_diffusion_eqPdS_ddi_param_3];
	cvta.to.global.u64 	%rd1, %rd4;
	cvta.to.global.u64 	%rd2, %rd3;
	mov.u32 	%r3, %ctaid.x;
	mov.u32 	%r4, %ntid.x;
	mov.u32 	%r5, %tid.x;
	mad.lo.s32 	%r1, %r3, %r4, %r5;
	add.s32 	%r2, %r1, -1;
	setp.gt.u32 	%p1, %r2, 17;
	@%p1 bra 	$L__BB2_2;
	mul.wide.u32 	%rd5, %r1, 8;
	add.s64 	%rd6, %rd2, %rd5;
	ld.global.f64 	%fd3, [%rd6];
	ld.global.f64 	%fd4, [%rd6+8];
	add.f64 	%fd5, %fd3, %fd3;
	sub.f64 	%fd6, %fd4, %fd5;
	mul.wide.u32 	%rd7, %r2, 8;
	add.s64 	%rd8, %rd2, %rd7;
	ld.global.f64 	%fd7, [%rd8];
	add.f64 	%fd8, %fd6, %fd7;
	mul.f64 	%fd9, %fd8, 0d3FE0000000000000;
	mul.f64 	%fd10, %fd1, %fd9;
	fma.rn.f64 	%fd11, %fd2, %fd10, %fd3;
	add.s64 	%rd9, %rd1, %rd5;
	st.global.f64 	[%rd9], %fd11;
$L__BB2_2:
	setp.eq.s32 	%p2, %r1, 19;
	@%p2 bra 	$L__BB2_5;
	setp.ne.s32 	%p3, %r1, 0;
	@%p3 bra 	$L__BB2_6;
	ld.global.f64 	%fd13, [%rd2+8];
	st.global.f64 	[%rd1], %fd13;
	bra.uni 	$L__BB2_6;
$L__BB2_5:
	ld.global.f64 	%fd12, [%rd2+144];
	st.global.f64 	[%rd1+152], %fd12;
$L__BB2_6:
	ret;

}
	// .globl	_Z10renew_versPdS_
.visible .entry _Z10renew_versPdS_(
	.param .u64 .ptr .align 1 _Z10renew_versPdS__param_0,
	.param .u64 .ptr .align 1 _Z10renew_versPdS__param_1
)
{
	.reg .b32 	%r<5>;
	.reg .b64 	%rd<8>;
	.reg .b64 	%fd<2>;

	ld.param.u64 	%rd1, [_Z10renew_versPdS__param_0];
	ld.param.u64 	%rd2, [_Z10renew_versPdS__param_1];
	cvta.to.global.u64 	%rd3, %rd2;
	cvta.to.global.u64 	%rd4, %rd1;
	mov.u32 	%r1, %ctaid.x;
	mov.u32 	%r2, %ntid.x;
	mov.u32 	%r3, %tid.x;
	mad.lo.s32 	%r4, %r1, %r2, %r3;
	mul.wide.s32 	%rd5, %r4, 8;
	add.s64 	%rd6, %rd4, %rd5;
	ld.global.f64 	%fd1, [%rd6];
	add.s64 	%rd7, %rd3, %rd5;
	st.global.f64 	[%rd7], %fd1;
	ret;

}


// ===== COMPILED SASS (sm_100) =====

	.target	sm_100

	.elftype	@"ET_EXEC"


//--------------------- .note.nv.tkinfo           --------------------------
	.section	.note.nv.tkinfo,"",@"SHT_NOTE"
	.sectionflags	@"SHF_NOTE_NV_TKINFO"
	.tkinfo
        /*0018*/ 	.word	0x00000002
        /*0030*/ 	.string	""
        /*0030*/ 	.string	"ptxas"
        /*0030*/ 	.string	"Cuda compilation tools, release 13.0, V13.0.88"
        /*0030*/ 	.string	"Build cuda_13.0.r13.0/compiler.36424714_0"
        /*0030*/ 	.string	"-arch sm_100 -m 64 "



//--------------------- .note.nv.cuinfo           --------------------------
	.section	.note.nv.cuinfo,"",@"SHT_NOTE"
	.sectionflags	@"SHF_NOTE_NV_CUINFO"
        /*0018*/ 	.short	0x0002
        /*001a*/ 	.short	0x0064
        /*001c*/ 	.short	0x0082
	.zero		2


//--------------------- .nv.info                  --------------------------
	.section	.nv.info,"",@"SHT_CUDA_INFO"
	.align	4


	//----- nvinfo : EIATTR_REGCOUNT
	.align		4
        /*0000*/ 	.byte	0x04, 0x2f
        /*0002*/ 	.short	(.L_1 - .L_0)
	.align		4
.L_0:
        /*0004*/ 	.word	index@(_Z9sum_arrayPdS_S_i)
        /*0008*/ 	.word	0x0000000a


	//----- nvinfo : EIATTR_FRAME_SIZE
	.align		4
.L_1:
        /*000c*/ 	.byte	0x04, 0x11
        /*000e*/ 	.short	(.L_3 - .L_2)
	.align		4
.L_2:
        /*0010*/ 	.word	index@(_Z9sum_arrayPdS_S_i)
        /*0014*/ 	.word	0x00000000


	//----- nvinfo : EIATTR_REGCOUNT
	.align		4
.L_3:
        /*0018*/ 	.byte	0x04, 0x2f
        /*001a*/ 	.short	(.L_5 - .L_4)
	.align		4
.L_4:
        /*001c*/ 	.word	index@(_Z17derivertive_arrayPdS_i)
        /*0020*/ 	.word	0x0000000e


	//----- nvinfo : EIATTR_FRAME_SIZE
	.align		4
.L_5:
        /*0024*/ 	.byte	0x04, 0x11
        /*0026*/ 	.short	(.L_7 - .L_6)
	.align		4
.L_6:
        /*0028*/ 	.word	index@(_Z17derivertive_arrayPdS_i)
        /*002c*/ 	.word	0x00000000


	//----- nvinfo : EIATTR_REGCOUNT
	.align		4
.L_7:
        /*0030*/ 	.byte	0x04, 0x2f
        /*0032*/ 	.short	(.L_9 - .L_8)
	.align		4
.L_8:
        /*0034*/ 	.word	index@(_Z18solve_diffusion_eqPdS_ddi)
        /*0038*/ 	.word	0x0000000e


	//----- nvinfo : EIATTR_FRAME_SIZE
	.align		4
.L_9:
        /*003c*/ 	.byte	0x04, 0x11
        /*003e*/ 	.short	(.L_11 - .L_10)
	.align		4
.L_10:
        /*0040*/ 	.word	index@(_Z18solve_diffusion_eqPdS_ddi)
        /*0044*/ 	.word	0x00000000


	//----- nvinfo : EIATTR_REGCOUNT
	.align		4
.L_11:
        /*0048*/ 	.byte	0x04, 0x2f
        /*004a*/ 	.short	(.L_13 - .L_12)
	.align		4
.L_12:
        /*004c*/ 	.word	index@(_Z10renew_versPdS_)
        /*0050*/ 	.word	0x0000000a


	//----- nvinfo : EIATTR_FRAME_SIZE
	.align		4
.L_13:
        /*0054*/ 	.byte	0x04, 0x11
        /*0056*/ 	.short	(.L_15 - .L_14)
	.align		4
.L_14:
        /*0058*/ 	.word	index@(_Z10renew_versPdS_)
        /*005c*/ 	.word	0x00000000


	//----- nvinfo : EIATTR_MIN_STACK_SIZE
	.align		4
.L_15:
        /*0060*/ 	.byte	0x04, 0x12
        /*0062*/ 	.short	(.L_17 - .L_16)
	.align		4
.L_16:
        /*0064*/ 	.word	index@(_Z10renew_versPdS_)
        /*0068*/ 	.word	0x00000000


	//----- nvinfo : EIATTR_MIN_STACK_SIZE
	.align		4
.L_17:
        /*006c*/ 	.byte	0x04, 0x12
        /*006e*/ 	.short	(.L_19 - .L_18)
	.align		4
.L_18:
        /*0070*/ 	.word	index@(_Z18solve_diffusion_eqPdS_ddi)
        /*0074*/ 	.word	0x00000000


	//----- nvinfo : EIATTR_MIN_STACK_SIZE
	.align		4
.L_19:
        /*0078*/ 	.byte	0x04, 0x12
        /*007a*/ 	.short	(.L_21 - .L_20)
	.align		4
.L_20:
        /*007c*/ 	.word	index@(_Z17derivertive_arrayPdS_i)
        /*0080*/ 	.word	0x00000000


	//----- nvinfo : EIATTR_MIN_STACK_SIZE
	.align		4
.L_21:
        /*0084*/ 	.byte	0x04, 0x12
        /*0086*/ 	.short	(.L_23 - .L_22)
	.align		4
.L_22:
        /*0088*/ 	.word	index@(_Z9sum_arrayPdS_S_i)
        /*008c*/ 	.word	0x00000000
.L_23:


//--------------------- .nv.compat                --------------------------
	.section	.nv.compat,"",@"SHT_CUDA_COMPAT_INFO"
	.align	4
        /*0000*/ 	.byte	0x02, 0x09, 0x00, 0x00, 0x02, 0x02, 0x01, 0x00, 0x02, 0x05, 0x05, 0x00, 0x03, 0x07, 0x01, 0x01
        /*0010*/ 	.byte	0x02, 0x03, 0x00, 0x00, 0x02, 0x06, 0x01, 0x00, 0x04, 0x0b, 0x08, 0x00, 0x01, 0x00, 0x00, 0x00
        /*0020*/ 	.byte	0x00, 0x00, 0x00, 0x00


//--------------------- .nv.info._Z10renew_versPdS_ --------------------------
	.section	.nv.info._Z10renew_versPdS_,"",@"SHT_CUDA_INFO"
	.sectionflags	@""
	.align	4


	//----- nvinfo : EIATTR_CUDA_API_VERSION
	.align		4
        /*0000*/ 	.byte	0x04, 0x37
        /*0002*/ 	.short	(.L_25 - .L_24)
.L_24:
        /*0004*/ 	.word	0x00000082


	//----- nvinfo : EIATTR_KPARAM_INFO
	.align		4
.L_25:
        /*0008*/ 	.byte	0x04, 0x17
        /*000a*/ 	.short	(.L_27 - .L_26)
.L_26:
        /*000c*/ 	.word	0x00000000
        /*0010*/ 	.short	0x0001
        /*0012*/ 	.short	0x0008
        /*0014*/ 	.byte	0x00, 0xf5, 0x21, 0x00


	//----- nvinfo : EIATTR_KPARAM_INFO
	.align		4
.L_27:
        /*0018*/ 	.byte	0x04, 0x17
        /*001a*/ 	.short	(.L_29 - .L_28)
.L_28:
        /*001c*/ 	.word	0x00000000
        /*0020*/ 	.short	0x0000
        /*0022*/ 	.short	0x0000
        /*0024*/ 	.byte	0x00, 0xf5, 0x21, 0x00


	//----- nvinfo : EIATTR_SPARSE_MMA_MASK
	.align		4
.L_29:
        /*0028*/ 	.byte	0x03, 0x50
        /*002a*/ 	.short	0x0000


	//----- nvinfo : EIATTR_MAXREG_COUNT
	.align		4
        /*002c*/ 	.byte	0x03, 0x1b
        /*002e*/ 	.short	0x00ff


	//----- nvinfo : EIATTR_MERCURY_ISA_VERSION
	.align		4
        /*0030*/ 	.byte	0x03, 0x5f
        /*0032*/ 	.short	0x0101


	//----- nvinfo : EIATTR_VRC_CTA_INIT_COUNT
	.align		4
        /*0034*/ 	.byte	0x02, 0x4a
	.zero		1
	.zero		1


	//----- nvinfo : EIATTR_EXIT_INSTR_OFFSETS
	.align		4
        /*0038*/ 	.byte	0x04, 0x1c
        /*003a*/ 	.short	(.L_31 - .L_30)


	//   ....[0]....
.L_30:
        /*003c*/ 	.word	0x000000c0


	//----- nvinfo : EIATTR_CBANK_PARAM_SIZE
	.align		4
.L_31:
        /*0040*/ 	.byte	0x03, 0x19
        /*0042*/ 	.short	0x0010


	//----- nvinfo : EIATTR_PARAM_CBANK
	.align		4
        /*0044*/ 	.byte	0x04, 0x0a
        /*0046*/ 	.short	(.L_33 - .L_32)
	.align		4
.L_32:
        /*0048*/ 	.word	index@(.nv.constant0._Z10renew_versPdS_)
        /*004c*/ 	.short	0x0380
        /*004e*/ 	.short	0x0010


	//----- nvinfo : EIATTR_SW_WAR
	.align		4
.L_33:
        /*0050*/ 	.byte	0x04, 0x36
        /*0052*/ 	.short	(.L_35 - .L_34)
.L_34:
        /*0054*/ 	.word	0x00000008
.L_35:


//--------------------- .nv.info._Z18solve_diffusion_eqPdS_ddi --------------------------
	.section	.nv.info._Z18solve_diffusion_eqPdS_ddi,"",@"SHT_CUDA_INFO"
	.sectionflags	@""
	.align	4


	//----- nvinfo : EIATTR_CUDA_API_VERSION
	.align		4
        /*0000*/ 	.byte	0x04, 0x37
        /*0002*/ 	.short	(.L_37 - .L_36)
.L_36:
        /*0004*/ 	.word	0x00000082


	//----- nvinfo : EIATTR_KPARAM_INFO
	.align		4
.L_37:
        /*0008*/ 	.byte	0x04, 0x17
        /*000a*/ 	.short	(.L_39 - .L_38)
.L_38:
        /*000c*/ 	.word	0x00000000
        /*0010*/ 	.short	0x0004
        /*0012*/ 	.short	0x0020
        /*0014*/ 	.byte	0x00, 0xf0, 0x11, 0x00


	//----- nvinfo : EIATTR_KPARAM_INFO
	.align		4
.L_39:
        /*0018*/ 	.byte	0x04, 0x17
        /*001a*/ 	.short	(.L_41 - .L_40)
.L_40:
        /*001c*/ 	.word	0x00000000
        /*0020*/ 	.short	0x0003
        /*0022*/ 	.short	0x0018
        /*0024*/ 	.byte	0x00, 0xf0, 0x21, 0x00


	//----- nvinfo : EIATTR_KPARAM_INFO
	.align		4
.L_41:
        /*0028*/ 	.byte	0x04, 0x17
        /*002a*/ 	.short	(.L_43 - .L_42)
.L_42:
        /*002c*/ 	.word	0x00000000
        /*0030*/ 	.short	0x0002
        /*0032*/ 	.short	0x0010
        /*0034*/ 	.byte	0x00, 0xf0, 0x21, 0x00


	//----- nvinfo : EIATTR_KPARAM_INFO
	.align		4
.L_43:
        /*0038*/ 	.byte	0x04, 0x17
        /*003a*/ 	.short	(.L_45 - .L_44)
.L_44:
        /*003c*/ 	.word	0x00000000
        /*0040*/ 	.short	0x0001
        /*0042*/ 	.short	0x0008
        /*0044*/ 	.byte	0x00, 0xf5, 0x21, 0x00


	//----- nvinfo : EIATTR_KPARAM_INFO
	.align		4
.L_45:
        /*0048*/ 	.byte	0x04, 0x17
        /*004a*/ 	.short	(.L_47 - .L_46)
.L_46:
        /*004c*/ 	.word	0x00000000
        /*0050*/ 	.short	0x0000
        /*0052*/ 	.short	0x0000
        /*0054*/ 	.byte	0x00, 0xf5, 0x21, 0x00


	//----- nvinfo : EIATTR_SPARSE_MMA_MASK
	.align		4
.L_47:
        /*0058*/ 	.byte	0x03, 0x50
        /*005a*/ 	.short	0x0000


	//----- nvinfo : EIATTR_MAXREG_COUNT
	.align		4
        /*005c*/ 	.byte	0x03, 0x1b
        /*005e*/ 	.short	0x00ff


	//----- nvinfo : EIATTR_MERCURY_ISA_VERSION
	.align		4
        /*0060*/ 	.byte	0x03, 0x5f
        /*0062*/ 	.short	0x0101


	//----- nvinfo : EIATTR_VRC_CTA_INIT_COUNT
	.align		4
        /*0064*/ 	.byte	0x02, 0x4a
	.zero		1
	.zero		1


	//----- nvinfo : EIATTR_EXIT_INSTR_OFFSETS
	.align		4
        /*0068*/ 	.byte	0x04, 0x1c
        /*006a*/ 	.short	(.L_49 - .L_48)


	//   ....[0]....
.L_48:
        /*006c*/ 	.word	0x000001e0


	//   ....[1]....
        /*0070*/ 	.word	0x00000230


	//   ....[2]....
        /*0074*/ 	.word	0x00000280


	//----- nvinfo : EIATTR_CRS_STACK_SIZE
	.align		4
.L_49:
        /*0078*/ 	.byte	0x04, 0x1e
        /*007a*/ 	.short	(.L_51 - .L_50)
.L_50:
        /*007c*/ 	.word	0x00000000


	//----- nvinfo : EIATTR_CBANK_PARAM_SIZE
	.align		4
.L_51:
        /*0080*/ 	.byte	0x03, 0x19
        /*0082*/ 	.short	0x0024


	//----- nvinfo : EIATTR_PARAM_CBANK
	.align		4
        /*0084*/ 	.byte	0x04, 0x0a
        /*0086*/ 	.short	(.L_53 - .L_52)
	.align		4
.L_52:
        /*0088*/ 	.word	index@(.nv.constant0._Z18solve_diffusion_eqPdS_ddi)
        /*008c*/ 	.short	0x0380
        /*008e*/ 	.short	0x0024


	//----- nvinfo : EIATTR_SW_WAR
	.align		4
.L_53:
        /*0090*/ 	.byte	0x04, 0x36
        /*0092*/ 	.short	(.L_55 - .L_54)
.L_54:
        /*0094*/ 	.word	0x00000008
.L_55:


//--------------------- .nv.info._Z17derivertive_arrayPdS_i --------------------------
	.section	.nv.info._Z17derivertive_arrayPdS_i,"",@"SHT_CUDA_INFO"
	.sectionflags	@""
	.align	4


	//----- nvinfo : EIATTR_CUDA_API_VERSION
	.align		4
        /*0000*/ 	.byte	0x04, 0x37
        /*0002*/ 	.short	(.L_57 - .L_56)
.L_56:
        /*0004*/ 	.word	0x00000082


	//----- nvinfo : EIATTR_KPARAM_INFO
	.align		4
.L_57:
        /*0008*/ 	.byte	0x04, 0x17
        /*000a*/ 	.short	(.L_59 - .L_58)
.L_58:
        /*000c*/ 	.word	0x00000000
        /*0010*/ 	.short	0x0002
        /*0012*/ 	.short	0x0010
        /*0014*/ 	.byte	0x00, 0xf0, 0x11, 0x00


	//----- nvinfo : EIATTR_KPARAM_INFO
	.align		4
.L_59:
        /*0018*/ 	.byte	0x04, 0x17
        /*001a*/ 	.short	(.L_61 - .L_60)
.L_60:
        /*001c*/ 	.word	0x00000000
        /*0020*/ 	.short	0x0001
        /*0022*/ 	.short	0x0008
        /*0024*/ 	.byte	0x00, 0xf5, 0x21, 0x00


	//----- nvinfo : EIATTR_KPARAM_INFO
	.align		4
.L_61:
        /*0028*/ 	.byte	0x04, 0x17
        /*002a*/ 	.short	(.L_63 - .L_62)
.L_62:
        /*002c*/ 	.word	0x00000000
        /*0030*/ 	.short	0x0000
        /*0032*/ 	.short	0x0000
        /*0034*/ 	.byte	0x00, 0xf5, 0x21, 0x00


	//----- nvinfo : EIATTR_SPARSE_MMA_MASK
	.align		4
.L_63:
        /*0038*/ 	.byte	0x03, 0x50
        /*003a*/ 	.short	0x0000


	//----- nvinfo : EIATTR_MAXREG_COUNT
	.align		4
        /*003c*/ 	.byte	0x03, 0x1b
        /*003e*/ 	.short	0x00ff


	//----- nvinfo : EIATTR_MERCURY_ISA_VERSION
	.align		4
        /*0040*/ 	.byte	0x03, 0x5f
        /*0042*/ 	.short	0x0101


	//----- nvinfo : EIATTR_VRC_CTA_INIT_COUNT
	.align		4
        /*0044*/ 	.byte	0x02, 0x4a
	.zero		1
	.zero		1


	//----- nvinfo : EIATTR_EXIT_INSTR_OFFSETS
	.align		4
        /*0048*/ 	.byte	0x04, 0x1c
        /*004a*/ 	.short	(.L_65 - .L_64)


	//   ....[0]....
.L_64:
        /*004c*/ 	.word	0x00000170


	//   ....[1]....
        /*0050*/ 	.word	0x000001c0


	//   ....[2]....
        /*0054*/ 	.word	0x00000210


	//----- nvinfo : EIATTR_CRS_STACK_SIZE
	.align		4
.L_65:
        /*0058*/ 	.byte	0x04, 0x1e
        /*005a*/ 	.short	(.L_67 - .L_66)
.L_66:
        /*005c*/ 	.word	0x00000000


	//----- nvinfo : EIATTR_CBANK_PARAM_SIZE
	.align		4
.L_67:
        /*0060*/ 	.byte	0x03, 0x19
        /*0062*/ 	.short	0x0014


	//----- nvinfo : EIATTR_PARAM_CBANK
	.align		4
        /*0064*/ 	.byte	0x04, 0x0a
        /*0066*/ 	.short	(.L_69 - .L_68)
	.align		4
.L_68:
        /*0068*/ 	.word	index@(.nv.constant0._Z17derivertive_arrayPdS_i)
        /*006c*/ 	.short	0x0380
        /*006e*/ 	.short	0x0014


	//----- nvinfo : EIATTR_SW_WAR
	.align		4
.L_69:
        /*0070*/ 	.byte	0x04, 0x36
        /*0072*/ 	.short	(.L_71 - .L_70)
.L_70:
        /*0074*/ 	.word	0x00000008
.L_71:


//--------------------- .nv.info._Z9sum_arrayPdS_S_i --------------------------
	.section	.nv.info._Z9sum_arrayPdS_S_i,"",@"SHT_CUDA_INFO"
	.sectionflags	@""
	.align	4


	//----- nvinfo : EIATTR_CUDA_API_VERSION
	.align		4
        /*0000*/ 	.byte	0x04, 0x37
        /*0002*/ 	.short	(.L_73 - .L_72)
.L_72:
        /*0004*/ 	.word	0x00000082


	//----- nvinfo : EIATTR_KPARAM_INFO
	.align		4
.L_73:
        /*0008*/ 	.byte	0x04, 0x17
        /*000a*/ 	.short	(.L_75 - .L_74)
.L_74:
        /*000c*/ 	.word	0x00000000
        /*0010*/ 	.short	0x0003
        /*0012*/ 	.short	0x0018
        /*0014*/ 	.byte	0x00, 0xf0, 0x11, 0x00


	//----- nvinfo : EIATTR_KPARAM_INFO
	.align		4
.L_75:
        /*0018*/ 	.byte	0x04, 0x17
        /*001a*/ 	.short	(.L_77 - .L_76)
.L_76:
        /*001c*/ 	.word	0x00000000
        /*0020*/ 	.short	0x0002
        /*0022*/ 	.short	0x0010
        /*0024*/ 	.byte	0x00, 0xf5, 0x21, 0x00


	//----- nvinfo : EIATTR_KPARAM_INFO
	.align		4
.L_77:
        /*0028*/ 	.byte	0x04, 0x17
        /*002a*/ 	.short	(.L_79 - .L_78)
.L_78:
        /*002c*/ 	.word	0x00000000
        /*0030*/ 	.short	0x0001
        /*0032*/ 	.short	0x0008
        /*0034*/ 	.byte	0x00, 0xf5, 0x21, 0x00


	//----- nvinfo : EIATTR_KPARAM_INFO
	.align		4
.L_79:
        /*0038*/ 	.byte	0x04, 0x17
        /*003a*/ 	.short	(.L_81 - .L_80)
.L_80:
        /*003c*/ 	.word	0x00000000
        /*0040*/ 	.short	0x0000
        /*0042*/ 	.short	0x0000
        /*0044*/ 	.byte	0x00, 0xf5, 0x21, 0x00


	//----- nvinfo : EIATTR_SPARSE_MMA_MASK
	.align		4
.L_81:
        /*0048*/ 	.byte	0x03, 0x50
        /*004a*/ 	.short	0x0000


	//----- nvinfo : EIATTR_MAXREG_COUNT
	.align		4
        /*004c*/ 	.byte	0x03, 0x1b
        /*004e*/ 	.short	0x00ff


	//----- nvinfo : EIATTR_MERCURY_ISA_VERSION
	.align		4
        /*0050*/ 	.byte	0x03, 0x5f
        /*0052*/ 	.short	0x0101


	//----- nvinfo : EIATTR_VRC_CTA_INIT_COUNT
	.align		4
        /*0054*/ 	.byte	0x02, 0x4a
	.zero		1
	.zero		1


	//----- nvinfo : EIATTR_EXIT_INSTR_OFFSETS
	.align		4
        /*0058*/ 	.byte	0x04, 0x1c
        /*005a*/ 	.short	(.L_83 - .L_82)


	//   ....[0]....
.L_82:
        /*005c*/ 	.word	0x00000140


	//----- nvinfo : EIATTR_CBANK_PARAM_SIZE
	.align		4
.L_83:
        /*0060*/ 	.byte	0x03, 0x19
        /*0062*/ 	.short	0x001c


	//----- nvinfo : EIATTR_PARAM_CBANK
	.align		4
        /*0064*/ 	.byte	0x04, 0x0a
        /*0066*/ 	.short	(.L_85 - .L_84)
	.align		4
.L_84:
        /*0068*/ 	.word	index@(.nv.constant0._Z9sum_arrayPdS_S_i)
        /*006c*/ 	.short	0x0380
        /*006e*/ 	.short	0x001c


	//----- nvinfo : EIATTR_SW_WAR
	.align		4
.L_85:
        /*0070*/ 	.byte	0x04, 0x36
        /*0072*/ 	.short	(.L_87 - .L_86)
.L_86:
        /*0074*/ 	.word	0x00000008
.L_87:


//--------------------- .nv.callgraph             --------------------------
	.section	.nv.callgraph,"",@"SHT_CUDA_CALLGRAPH"
	.align	4
	.sectionentsize	8
	.align		4
        /*0000*/ 	.word	0x00000000
	.align		4
        /*0004*/ 	.word	0xffffffff
	.align		4
        /*0008*/ 	.word	0x00000000
	.align		4
        /*000c*/ 	.word	0xfffffffe
	.align		4
        /*0010*/ 	.word	0x00000000
	.align		4
        /*0014*/ 	.word	0xfffffffd
	.align		4
        /*0018*/ 	.word	0x00000000
	.align		4
        /*001c*/ 	.word	0xfffffffc


//--------------------- .text._Z10renew_versPdS_  --------------------------
	.section	.text._Z10renew_versPdS_,"ax",@progbits
	.align	128
        .global         _Z10renew_versPdS_
        .type           _Z10renew_versPdS_,@function
        .size           _Z10renew_versPdS_,(.L_x_10 - _Z10renew_versPdS_)
        .other          _Z10renew_versPdS_,@"STO_CUDA_ENTRY STV_DEFAULT"
_Z10renew_versPdS_:
.text._Z10renew_versPdS_:
[----:B------:R-:W-:Y:S01]  /*0000*/  LDC R1, c[0x0][0x37c] ;  /* 0x0000df00ff017b82 */ /* 0x000fe20000000800 */
[----:B------:R-:W0:Y:S07]  /*0010*/  S2R R0, SR_TID.X ;  /* 0x0000000000007919 */ /* 0x000e2e0000002100 */
[----:B------:R-:W0:Y:S01]  /*0020*/  S2UR UR6, SR_CTAID.X ;  /* 0x00000000000679c3 */ /* 0x000e220000002500 */
[----:B------:R-:W1:Y:S07]  /*0030*/  LDCU.64 UR4, c[0x0][0x358] ;  /* 0x00006b00ff0477ac */ /* 0x000e6e0008000a00 */
[----:B------:R-:W0:Y:S08]  /*0040*/  LDC R7, c[0x0][0x360] ;  /* 0x0000d800ff077b82 */ /* 0x000e300000000800 */
[----:B------:R-:W2:Y:S08]  /*0050*/  LDC.64 R2, c[0x0][0x380] ;  /* 0x0000e000ff027b82 */ /* 0x000eb00000000a00 */
[----:B------:R-:W3:Y:S01]  /*0060*/  LDC.64 R4, c[0x0][0x388] ;  /* 0x0000e200ff047b82 */ /* 0x000ee20000000a00 */
[----:B0-----:R-:W-:-:S04]  /*0070*/  IMAD R7, R7, UR6, R0 ;  /* 0x0000000607077c24 */ /* 0x001fc8000f8e0200 */
[----:B--2---:R-:W-:-:S06]  /*0080*/  IMAD.WIDE R2, R7, 0x8, R2 ;  /* 0x0000000807027825 */ /* 0x004fcc00078e0202 */
[----:B-1----:R-:W2:Y:S01]  /*0090*/  LDG.E.64 R2, desc[UR4][R2.64] ;  /* 0x0000000402027981 */ /* 0x002ea2000c1e1b00 */
[----:B---3--:R-:W-:-:S05]  /*00a0*/  IMAD.WIDE R4, R7, 0x8, R4 ;  /* 0x0000000807047825 */ /* 0x008fca00078e0204 */
[----:B--2---:R-:W-:Y:S01]  /*00b0*/  STG.E.64 desc[UR4][R4.64], R2 ;  /* 0x0000000204007986 */ /* 0x004fe2000c101b04 */
[----:B------:R-:W-:Y:S05]  /*00c0*/  EXIT ;  /* 0x000000000000794d */ /* 0x000fea0003800000 */
.L_x_0:
[----:B------:R-:W-:-:S00]  /*00d0*/  BRA `(.L_x_0) ;  /* 0xfffffffc00fc7947 */ /* 0x000fc0000383ffff */
[----:B------:R-:W-:-:S00]  /*00e0*/  NOP ;  /* 0x0000000000007918 */ /* 0x000fc00000000000 */
        /* <DEDUP_REMOVED lines=9> */
.L_x_10:


//--------------------- .text._Z18solve_diffusion_eqPdS_ddi --------------------------
	.section	.text._Z18solve_diffusion_eqPdS_ddi,"ax",@progbits
	.align	128
        .global         _Z18solve_diffusion_eqPdS_ddi
        .type           _Z18solve_diffusion_eqPdS_ddi,@function
        .size           _Z18solve_diffusion_eqPdS_ddi,(.L_x_11 - _Z18solve_diffusion_eqPdS_ddi)
        .other          _Z18solve_diffusion_eqPdS_ddi,@"STO_CUDA_ENTRY STV_DEFAULT"
_Z18solve_diffusion_eqPdS_ddi:
.text._Z18solve_diffusion_eqPdS_ddi:
[----:B------:R-:W-:Y:S01]  /*0000*/  LDC R1, c[0x0][0x37c] ;  /* 0x0000df00ff017b82 */ /* 0x000fe20000000800 */
[----:B------:R-:W0:Y:S07]  /*0010*/  S2R R3, SR_TID.X ;  /* 0x0000000000037919 */ /* 0x000e2e0000002100 */
[----:B------:R-:W0:Y:S01]  /*0020*/  S2UR UR4, SR_CTAID.X ;  /* 0x00000000000479c3 */ /* 0x000e220000002500 */
[----:B------:R-:W-:Y:S07]  /*0030*/  BSSY.RECONVERGENT B0, `(.L_x_1) ;  /* 0x0000018000007945 */ /* 0x000fee0003800200 */
[----:B------:R-:W0:Y:S02]  /*0040*/  LDC R0, c[0x0][0x360] ;  /* 0x0000d800ff007b82 */ /* 0x000e240000000800 */
[----:B0-----:R-:W-:Y:S01]  /*0050*/  IMAD R0, R0, UR4, R3 ;  /* 0x0000000400007c24 */ /* 0x001fe2000f8e0203 */
[----:B------:R-:W0:Y:S04]  /*0060*/  LDCU.64 UR4, c[0x0][0x358] ;  /* 0x00006b00ff0477ac */ /* 0x000e280008000a00 */
[----:B------:R-:W-:-:S02]  /*0070*/  IADD3 R9, PT, PT, R0, -0x1, RZ ;  /* 0xffffffff00097810 */ /* 0x000fc40007ffe0ff */
[----:B------:R-:W-:Y:S02]  /*0080*/  ISETP.NE.AND P1, PT, R0, 0x13, PT ;  /* 0x000000130000780c */ /* 0x000fe40003f25270 */
[----:B------:R-:W-:-:S13]  /*0090*/  ISETP.GT.U32.AND P0, PT, R9, 0x11, PT ;  /* 0x000000110900780c */ /* 0x000fda0003f04070 */
[----:B0-----:R-:W-:Y:S05]  /*00a0*/  @P0 BRA `(.L_x_2) ;  /* 0x0000000000400947 */ /* 0x001fea0003800000 */
[----:B------:R-:W0:Y:S01]  /*00b0*/  LDC.64 R10, c[0x0][0x380] ;  /* 0x0000e000ff0a7b82 */ /* 0x000e220000000a00 */
[----:B------:R-:W1:Y:S01]  /*00c0*/  LDCU.128 UR8, c[0x0][0x390] ;  /* 0x00007200ff0877ac */ /* 0x000e620008000c00 */
[----:B0-----:R-:W-:-:S05]  /*00d0*/  IMAD.WIDE.U32 R2, R0, 0x8, R10 ;  /* 0x0000000800027825 */ /* 0x001fca00078e000a */
[----:B------:R-:W2:Y:S01]  /*00e0*/  LDG.E.64 R4, desc[UR4][R2.64] ;  /* 0x0000000402047981 */ /* 0x000ea2000c1e1b00 */
[----:B------:R-:W-:-:S03]  /*00f0*/  IMAD.WIDE.U32 R10, R9, 0x8, R10 ;  /* 0x00000008090a7825 */ /* 0x000fc600078e000a */
[----:B------:R-:W3:Y:S04]  /*0100*/  LDG.E.64 R6, desc[UR4][R2.64+0x8] ;  /* 0x0000080402067981 */ /* 0x000ee8000c1e1b00 */
[----:B------:R-:W4:Y:S01]  /*0110*/  LDG.E.64 R10, desc[UR4][R10.64] ;  /* 0x000000040a0a7981 */ /* 0x000f22000c1e1b00 */
[----:B--2---:R-:W-:-:S08]  /*0120*/  DADD R8, R4, R4 ;  /* 0x0000000004087229 */ /* 0x004fd00000000004 */
[----:B---3--:R-:W-:Y:S02]  /*0130*/  DADD R6, R6, -R8 ;  /* 0x0000000006067229 */ /* 0x008fe40000000808 */
[----:B------:R-:W0:Y:S06]  /*0140*/  LDC.64 R8, c[0x0][0x388] ;  /* 0x0000e200ff087b82 */ /* 0x000e2c0000000a00 */
[----:B----4-:R-:W-:-:S08]  /*0150*/  DADD R6, R6, R10 ;  /* 0x0000000006067229 */ /* 0x010fd0000000000a */
[----:B------:R-:W-:-:S08]  /*0160*/  DMUL R6, R6, 0.5 ;  /* 0x3fe0000006067828 */ /* 0x000fd00000000000 */
[----:B-1----:R-:W-:Y:S01]  /*0170*/  DMUL R6, R6, UR8 ;  /* 0x0000000806067c28 */ /* 0x002fe20008000000 */
[----:B0-----:R-:W-:-:S07]  /*0180*/  IMAD.WIDE.U32 R2, R0, 0x8, R8 ;  /* 0x0000000800027825 */ /* 0x001fce00078e0008 */
[----:B------:R-:W-:-:S07]  /*0190*/  DFMA R6, R6, UR10, R4 ;  /* 0x0000000a06067c2b */ /* 0x000fce0008000004 */
[----:B------:R0:W-:Y:S04]  /*01a0*/  STG.E.64 desc[UR4][R2.64], R6 ;  /* 0x0000000602007986 */ /* 0x0001e8000c101b04 */
.L_x_2:
[----:B------:R-:W-:Y:S05]  /*01b0*/  BSYNC.RECONVERGENT B0 ;  /* 0x0000000000007941 */ /* 0x000fea0003800200 */
.L_x_1:
[----:B------:R-:W-:Y:S05]  /*01c0*/  @!P1 BRA `(.L_x_3) ;  /* 0x00000000001c9947 */ /* 0x000fea0003800000 */
[----:B------:R-:W-:-:S13]  /*01d0*/  ISETP.NE.AND P0, PT, R0, RZ, PT ;  /* 0x000000ff0000720c */ /* 0x000fda0003f05270 */
[----:B------:R-:W-:Y:S05]  /*01e0*/  @P0 EXIT ;  /* 0x000000000000094d */ /* 0x000fea0003800000 */
[----:B0-----:R-:W0:Y:S02]  /*01f0*/  LDC.64 R2, c[0x0][0x380] ;  /* 0x0000e000ff027b82 */ /* 0x001e240000000a00 */
[----:B0-----:R-:W2:Y:S06]  /*0200*/  LDG.E.64 R2, desc[UR4][R2.64+0x8] ;  /* 0x0000080402027981 */ /* 0x001eac000c1e1b00 */
[----:B------:R-:W2:Y:S02]  /*0210*/  LDC.64 R4, c[0x0][0x388] ;  /* 0x0000e200ff047b82 */ /* 0x000ea40000000a00 */
[----:B--2---:R-:W-:Y:S01]  /*0220*/  STG.E.64 desc[UR4][R4.64], R2 ;  /* 0x0000000204007986 */ /* 0x004fe2000c101b04 */
[----:B------:R-:W-:Y:S05]  /*0230*/  EXIT ;  /* 0x000000000000794d */ /* 0x000fea0003800000 */
.L_x_3:
[----:B0-----:R-:W0:Y:S02]  /*0240*/  LDC.64 R2, c[0x0][0x380] ;  /* 0x0000e000ff027b82 */ /* 0x001e240000000a00 */
[----:B0-----:R-:W2:Y:S06]  /*0250*/  LDG.E.64 R2, desc[UR4][R2.64+0x90] ;  /* 0x0000900402027981 */ /* 0x001eac000c1e1b00 */
[----:B------:R-:W2:Y:S02]  /*0260*/  LDC.64 R4, c[0x0][0x388] ;  /* 0x0000e200ff047b82 */ /* 0x000ea40000000a00 */
[----:B--2---:R-:W-:Y:S01]  /*0270*/  STG.E.64 desc[UR4][R4.64+0x98], R2 ;  /* 0x0000980204007986 */ /* 0x004fe2000c101b04 */
[----:B------:R-:W-:Y:S05]  /*0280*/  EXIT ;  /* 0x000000000000794d */ /* 0x000fea0003800000 */
.L_x_4:
        /* <DEDUP_REMOVED lines=15> */
.L_x_11:


//--------------------- .text._Z17derivertive_arrayPdS_i --------------------------
	.section	.text._Z17derivertive_arrayPdS_i,"ax",@progbits
	.align	128
        .global         _Z17derivertive_arrayPdS_i
        .type           _Z17derivertive_arrayPdS_i,@function
        .size           _Z17derivertive_arrayPdS_i,(.L_x_12 - _Z17derivertive_arrayPdS_i)
        .other          _Z17derivertive_arrayPdS_i,@"STO_CUDA_ENTRY STV_DEFAULT"
_Z17derivertive_arrayPdS_i:
.text._Z17derivertive_arrayPdS_i:
        /* <DEDUP_REMOVED lines=11> */
[----:B------:R-:W0:Y:S08]  /*00b0*/  LDC.64 R4, c[0x0][0x380] ;  /* 0x0000e000ff047b82 */ /* 0x000e300000000a00 */
[----:B------:R-:W1:Y:S01]  /*00c0*/  LDC.64 R8, c[0x0][0x388] ;  /* 0x0000e200ff087b82 */ /* 0x000e620000000a00 */
[----:B0-----:R-:W-:-:S04]  /*00d0*/  IMAD.WIDE.U32 R2, R11, 0x8, R4 ;  /* 0x000000080b027825 */ /* 0x001fc800078e0004 */
[----:B------:R-:W-:Y:S02]  /*00e0*/  IMAD.WIDE.U32 R4, R7, 0x8, R4 ;  /* 0x0000000807047825 */ /* 0x000fe400078e0004 */
[----:B------:R-:W2:Y:S04]  /*00f0*/  LDG.E.64 R2, desc[UR4][R2.64] ;  /* 0x0000000402027981 */ /* 0x000ea8000c1e1b00 */
[----:B------:R-:W2:Y:S01]  /*0100*/  LDG.E.64 R4, desc[UR4][R4.64] ;  /* 0x0000000404047981 */ /* 0x000ea2000c1e1b00 */
[----:B-1----:R-:W-:Y:S01]  /*0110*/  IMAD.WIDE.U32 R8, R11, 0x8, R8 ;  /* 0x000000080b087825 */ /* 0x002fe200078e0008 */
[----:B--2---:R-:W-:-:S07]  /*0120*/  DADD R6, R2, -R4 ;  /* 0x0000000002067229 */ /* 0x004fce0000000804 */
[----:B------:R0:W-:Y:S04]  /*0130*/  STG.E.64 desc[UR4][R8.64], R6 ;  /* 0x0000000608007986 */ /* 0x0001e8000c101b04 */
.L_x_6:
[----:B------:R-:W-:Y:S05]  /*0140*/  BSYNC.RECONVERGENT B0 ;  /* 0x0000000000007941 */ /* 0x000fea0003800200 */
.L_x_5:
[----:B------:R-:W-:Y:S05]  /*0150*/  @!P1 BRA `(.L_x_7) ;  /* 0x00000000001c9947 */ /* 0x000fea0003800000 */
[----:B------:R-:W-:-:S13]  /*0160*/  ISETP.NE.AND P0, PT, R11, RZ, PT ;  /* 0x000000ff0b00720c */ /* 0x000fda0003f05270 */
[----:B------:R-:W-:Y:S05]  /*0170*/  @P0 EXIT ;  /* 0x000000000000094d */ /* 0x000fea0003800000 */
[----:B------:R-:W1:Y:S02]  /*0180*/  LDC.64 R2, c[0x0][0x380] ;  /* 0x0000e000ff027b82 */ /* 0x000e640000000a00 */
[----:B-1----:R-:W2:Y:S06]  /*0190*/  LDG.E.64 R2, desc[UR4][R2.64+0x8] ;  /* 0x0000080402027981 */ /* 0x002eac000c1e1b00 */
[----:B------:R-:W2:Y:S02]  /*01a0*/  LDC.64 R4, c[0x0][0x388] ;  /* 0x0000e200ff047b82 */ /* 0x000ea40000000a00 */
[----:B--2---:R-:W-:Y:S01]  /*01b0*/  STG.E.64 desc[UR4][R4.64], R2 ;  /* 0x0000000204007986 */ /* 0x004fe2000c101b04 */
[----:B------:R-:W-:Y:S05]  /*01c0*/  EXIT ;  /* 0x000000000000794d */ /* 0x000fea0003800000 */
.L_x_7:
[----:B------:R-:W1:Y:S02]  /*01d0*/  LDC.64 R2, c[0x0][0x380] ;  /* 0x0000e000ff027b82 */ /* 0x000e640000000a00 */
[----:B-1----:R-:W2:Y:S06]  /*01e0*/  LDG.E.64 R2, desc[UR4][R2.64+0x90] ;  /* 0x0000900402027981 */ /* 0x002eac000c1e1b00 */
[----:B------:R-:W2:Y:S02]  /*01f0*/  LDC.64 R4, c[0x0][0x388] ;  /* 0x0000e200ff047b82 */ /* 0x000ea40000000a00 */
[----:B--2---:R-:W-:Y:S01]  /*0200*/  STG.E.64 desc[UR4][R4.64+0x98], R2 ;  /* 0x0000980204007986 */ /* 0x004fe2000c101b04 */
[----:B------:R-:W-:Y:S05]  /*0210*/  EXIT ;  /* 0x000000000000794d */ /* 0x000fea0003800000 */
.L_x_8:
        /* <DEDUP_REMOVED lines=14> */
.L_x_12:


//--------------------- .text._Z9sum_arrayPdS_S_i --------------------------
	.section	.text._Z9sum_arrayPdS_S_i,"ax",@progbits
	.align	128
        .global         _Z9sum_arrayPdS_S_i
        .type           _Z9sum_arrayPdS_S_i,@function
        .size           _Z9sum_arrayPdS_S_i,(.L_x_13 - _Z9sum_arrayPdS_S_i)
        .other          _Z9sum_arrayPdS_S_i,@"STO_CUDA_ENTRY STV_DEFAULT"
_Z9sum_arrayPdS_S_i:
.text._Z9sum_arrayPdS_S_i:
[----:B------:R-:W-:Y:S01]  /*0000*/  LDC R1, c[0x0][0x37c] ;  /* 0x0000df00ff017b82 */ /* 0x000fe20000000800 */
[----:B------:R-:W0:Y:S07]  /*0010*/  S2R R0, SR_TID.X ;  /* 0x0000000000007919 */ /* 0x000e2e0000002100 */
[----:B------:R-:W0:Y:S01]  /*0020*/  S2UR UR6, SR_CTAID.X ;  /* 0x00000000000679c3 */ /* 0x000e220000002500 */
[----:B------:R-:W1:Y:S07]  /*0030*/  LDCU.64 UR4, c[0x0][0x358] ;  /* 0x00006b00ff0477ac */ /* 0x000e6e0008000a00 */
[----:B------:R-:W0:Y:S08]  /*0040*/  LDC R5, c[0x0][0x360] ;  /* 0x0000d800ff057b82 */ /* 0x000e300000000800 */
[----:B------:R-:W2:Y:S01]  /*0050*/  LDC.64 R2, c[0x0][0x390] ;  /* 0x0000e400ff027b82 */ /* 0x000ea20000000a00 */
[----:B0-----:R-:W-:-:S04]  /*0060*/  IMAD R5, R5, UR6, R0 ;  /* 0x0000000605057c24 */ /* 0x001fc8000f8e0200 */
[----:B--2---:R-:W-:-:S05]  /*0070*/  IMAD.WIDE R2, R5, 0x8, R2 ;  /* 0x0000000805027825 */ /* 0x004fca00078e0202 */
[----:B-1----:R-:W2:Y:S02]  /*0080*/  LDG.E.64 R4, desc[UR4][R2.64] ;  /* 0x0000000402047981 */ /* 0x002ea4000c1e1b00 */
[----:B--2---:R-:W-:-:S08]  /*0090*/  DADD R6, R4, R4 ;  /* 0x0000000004067229 */ /* 0x004fd00000000004 */
[----:B------:R-:W-:-:S08]  /*00a0*/  DFMA R6, R4, 2, R6 ;  /* 0x400000000406782b */ /* 0x000fd00000000006 */
[----:B------:R-:W-:-:S08]  /*00b0*/  DADD R4, R6, R6 ;  /* 0x0000000006047229 */ /* 0x000fd00000000006 */
[----:B------:R-:W-:-:S08]  /*00c0*/  DFMA R4, R6, 2, R4 ;  /* 0x400000000604782b */ /* 0x000fd00000000004 */
[----:B------:R-:W-:-:S08]  /*00d0*/  DADD R6, R4, R4 ;  /* 0x0000000004067229 */ /* 0x000fd00000000004 */
[----:B------:R-:W-:-:S08]  /*00e0*/  DFMA R6, R4, 2, R6 ;  /* 0x400000000406782b */ /* 0x000fd00000000006 */
[----:B------:R-:W-:-:S08]  /*00f0*/  DADD R4, R6, R6 ;  /* 0x0000000006047229 */ /* 0x000fd00000000006 */
[----:B------:R-:W-:-:S08]  /*0100*/  DFMA R4, R6, 2, R4 ;  /* 0x400000000604782b */ /* 0x000fd00000000004 */
[----:B------:R-:W-:-:S08]  /*0110*/  DADD R6, R4, R4 ;  /* 0x0000000004067229 */ /* 0x000fd00000000004 */
[----:B------:R-:W-:-:S07]  /*0120*/  DFMA R6, R4, 2, R6 ;  /* 0x400000000406782b */ /* 0x000fce0000000006 */
[----:B------:R-:W-:Y:S01]  /*0130*/  STG.E.64 desc[UR4][R2.64], R6 ;  /* 0x0000000602007986 */ /* 0x000fe2000c101b04 */
[----:B------:R-:W-:Y:S05]  /*0140*/  EXIT ;  /* 0x000000000000794d */ /* 0x000fea0003800000 */
.L_x_9:
        /* <DEDUP_REMOVED lines=11> */
.L_x_13:


//--------------------- .nv.shared.reserved.0     --------------------------
	.section	.nv.shared.reserved.0,"aw",@nobits
	.weak		__nv_reservedSMEM_offset_0_alias
	.size		__nv_reservedSMEM_offset_0_alias, 0, 64
	.other		__nv_reservedSMEM_offset_0_alias,@"STO_CUDA_RESERVED_SHARED STV_DEFAULT"
__nv_reservedSMEM_offset_0_alias:
	.zero		0
	.zero		64


//--------------------- .nv.constant0._Z10renew_versPdS_ --------------------------
	.section	.nv.constant0._Z10renew_versPdS_,"a",@progbits
	.sectionflags	@""
	.align	4
.nv.constant0._Z10renew_versPdS_:
	.zero		912


//--------------------- .nv.constant0._Z18solve_diffusion_eqPdS_ddi --------------------------
	.section	.nv.constant0._Z18solve_diffusion_eqPdS_ddi,"a",@progbits
	.sectionflags	@""
	.align	4
.nv.constant0._Z18solve_diffusion_eqPdS_ddi:
	.zero		932


//--------------------- .nv.constant0._Z17derivertive_arrayPdS_i --------------------------
	.section	.nv.constant0._Z17derivertive_arrayPdS_i,"a",@progbits
	.sectionflags	@""
	.align	4
.nv.constant0._Z17derivertive_arrayPdS_i:
	.zero		916


//--------------------- .nv.constant0._Z9sum_arrayPdS_S_i --------------------------
	.section	.nv.constant0._Z9sum_arrayPdS_S_i,"a",@progbits
	.sectionflags	@""
	.align	4
.nv.constant0._Z9sum_arrayPdS_S_i:
	.zero		924


//--------------------- SYMBOLS --------------------------

	.type		.nv.reservedSmem.offset0,@object
	.size		.nv.reservedSmem.offset0,0x4
